	.headerflags	@"EF_CUDA_TEXMODE_UNIFIED EF_CUDA_64BIT_ADDRESS EF_CUDA_ACCELERATORS EF_CUDA_SM90 EF_CUDA_VIRTUAL_SM(EF_CUDA_SM90)"
	.elftype	@"ET_EXEC"


//--------------------- .nv.info                  --------------------------
	.section	.nv.info,"",@"SHT_CUDA_INFO"
	.align	4


	//----- nvinfo : EIATTR_REGCOUNT
	.align		4
        /*0000*/ 	.byte	0x04, 0x2f
        /*0002*/ 	.short	(.L_1 - .L_0)
	.align		4
.L_0:
        /*0004*/ 	.word	index@(triton_poi_fused_reflection_pad2d_13)
        /*0008*/ 	.word	0x0000001c


	//----- nvinfo : EIATTR_MIN_STACK_SIZE
	.align		4
.L_1:
        /*000c*/ 	.byte	0x04, 0x12
        /*000e*/ 	.short	(.L_3 - .L_2)
	.align		4
.L_2:
        /*0010*/ 	.word	index@(triton_poi_fused_reflection_pad2d_13)
        /*0014*/ 	.word	0x00000000


	//----- nvinfo : EIATTR_FRAME_SIZE
	.align		4
.L_3:
        /*0018*/ 	.byte	0x04, 0x11
        /*001a*/ 	.short	(.L_5 - .L_4)
	.align		4
.L_4:
        /*001c*/ 	.word	index@(triton_poi_fused_reflection_pad2d_13)
        /*0020*/ 	.word	0x00000000


	//----- nvinfo : EIATTR_MIN_STACK_SIZE
	.align		4
.L_5:
        /*0024*/ 	.byte	0x04, 0x12
        /*0026*/ 	.short	(.L_7 - .L_6)
	.align		4
.L_6:
        /*0028*/ 	.word	index@(triton_poi_fused_reflection_pad2d_13)
        /*002c*/ 	.word	0x00000000
.L_7:


//--------------------- .nv.info.triton_poi_fused_reflection_pad2d_13 --------------------------
	.section	.nv.info.triton_poi_fused_reflection_pad2d_13,"",@"SHT_CUDA_INFO"
	.sectionflags	@""
	.align	4


	//----- nvinfo : EIATTR_CUDA_API_VERSION
	.align		4
        /*0000*/ 	.byte	0x04, 0x37
        /*0002*/ 	.short	(.L_9 - .L_8)
.L_8:
        /*0004*/ 	.word	0x0000007c


	//----- nvinfo : EIATTR_KPARAM_INFO
	.align		4
.L_9:
        /*0008*/ 	.byte	0x04, 0x17
        /*000a*/ 	.short	(.L_11 - .L_10)
.L_10:
        /*000c*/ 	.word	0x00000000
        /*0010*/ 	.short	0x0002
        /*0012*/ 	.short	0x0010
        /*0014*/ 	.byte	0x00, 0xf0, 0x11, 0x00


	//----- nvinfo : EIATTR_KPARAM_INFO
	.align		4
.L_11:
        /*0018*/ 	.byte	0x04, 0x17
        /*001a*/ 	.short	(.L_13 - .L_12)
.L_12:
        /*001c*/ 	.word	0x00000000
        /*0020*/ 	.short	0x0001
        /*0022*/ 	.short	0x0008
        /*0024*/ 	.byte	0x00, 0xf4, 0x21, 0x00


	//----- nvinfo : EIATTR_KPARAM_INFO
	.align		4
.L_13:
        /*0028*/ 	.byte	0x04, 0x17
        /*002a*/ 	.short	(.L_15 - .L_14)
.L_14:
        /*002c*/ 	.word	0x00000000
        /*0030*/ 	.short	0x0000
        /*0032*/ 	.short	0x0000
        /*0034*/ 	.byte	0x00, 0xf4, 0x21, 0x00


	//----- nvinfo : EIATTR_SPARSE_MMA_MASK
	.align		4
.L_15:
        /*0038*/ 	.byte	0x03, 0x50
        /*003a*/ 	.short	0x0000


	//----- nvinfo : EIATTR_MAXREG_COUNT
	.align		4
        /*003c*/ 	.byte	0x03, 0x1b
        /*003e*/ 	.short	0x00ff


	//----- nvinfo : EIATTR_EXIT_INSTR_OFFSETS
	.align		4
        /*0040*/ 	.byte	0x04, 0x1c
        /*0042*/ 	.short	(.L_17 - .L_16)


	//   ....[0]....
.L_16:
        /*0044*/ 	.word	0x00000bb0


	//   ....[1]....
        /*0048*/ 	.word	0x00000bd0


	//----- nvinfo : EIATTR_REQNTID
	.align		4
.L_17:
        /*004c*/ 	.byte	0x04, 0x10
        /*004e*/ 	.short	(.L_19 - .L_18)
.L_18:
        /*0050*/ 	.word	0x00000080
        /*0054*/ 	.word	0x00000001
        /*0058*/ 	.word	0x00000001


	//----- nvinfo : EIATTR_CBANK_PARAM_SIZE
	.align		4
.L_19:
        /*005c*/ 	.byte	0x03, 0x19
        /*005e*/ 	.short	0x0014


	//----- nvinfo : EIATTR_PARAM_CBANK
	.align		4
        /*0060*/ 	.byte	0x04, 0x0a
        /*0062*/ 	.short	(.L_21 - .L_20)
	.align		4
.L_20:
        /*0064*/ 	.word	index@(.nv.constant0.triton_poi_fused_reflection_pad2d_13)
        /*0068*/ 	.short	0x0210
        /*006a*/ 	.short	0x0014


	//----- nvinfo : EIATTR_SW_WAR
	.align		4
.L_21:
        /*006c*/ 	.byte	0x04, 0x36
        /*006e*/ 	.short	(.L_23 - .L_22)
.L_22:
        /*0070*/ 	.word	0x00000008
.L_23:


//--------------------- .nv.callgraph             --------------------------
	.section	.nv.callgraph,"",@"SHT_CUDA_CALLGRAPH"
	.align	4
	.sectionentsize	8
	.align		4
        /*0000*/ 	.word	0x00000000
	.align		4
        /*0004*/ 	.word	0xffffffff
	.align		4
        /*0008*/ 	.word	0x00000000
	.align		4
        /*000c*/ 	.word	0xfffffffe
	.align		4
        /*0010*/ 	.word	0x00000000
	.align		4
        /*0014*/ 	.word	0xfffffffd
	.align		4
        /*0018*/ 	.word	0x00000000
	.align		4
        /*001c*/ 	.word	0xfffffffc


//--------------------- .text.triton_poi_fused_reflection_pad2d_13 --------------------------
	.section	.text.triton_poi_fused_reflection_pad2d_13,"ax",@progbits
	.align	128
        .global         triton_poi_fused_reflection_pad2d_13
        .type           triton_poi_fused_reflection_pad2d_13,@function
        .size           triton_poi_fused_reflection_pad2d_13,(.L_x_1 - triton_poi_fused_reflection_pad2d_13)
        .other          triton_poi_fused_reflection_pad2d_13,@"STO_CUDA_ENTRY STV_DEFAULT"
triton_poi_fused_reflection_pad2d_13:
.text.triton_poi_fused_reflection_pad2d_13:
[----:B------:R-:W0:Y:S02]  /*0000*/  LDC R1, c[0x0][0x28] ;  /* 0x00000a00ff017b82 */ /* 0x000e240000000800 */
[----:B------:R-:W1:Y:S01]  /*0010*/  S2R R0, SR_TID.X ;  /* 0x0000000000007919 */ /* 0x000e620000002100 */
[----:B------:R-:W-:Y:S01]  /*0020*/  ULDC.64 UR4, c[0x0][0x208] ;  /* 0x0000820000047ab9 */ /* 0x000fe20000000a00 */
[----:B------:R-:W2:Y:S01]  /*0030*/  S2R R3, SR_CTAID.X ;  /* 0x0000000000037919 */ /* 0x000ea20000002500 */
[----:B-1----:R-:W-:-:S05]  /*0040*/  IMAD.SHL.U32 R0, R0, 0x4, RZ ;  /* 0x0000000400007824 */ /* 0x002fca00078e00ff */
[----:B------:R-:W-:-:S05]  /*0050*/  LOP3.LUT R0, R0, 0x1fc, RZ, 0xc0, !PT ;  /* 0x000001fc00007812 */ /* 0x000fca00078ec0ff */
[----:B--2---:R-:W-:-:S04]  /*0060*/  IMAD R0, R3, 0x400, R0 ;  /* 0x0000040003007824 */ /* 0x004fc800078e0200 */
[C---:B------:R-:W-:Y:S01]  /*0070*/  IMAD.HI R7, R0.reuse, 0x78787879, RZ ;  /* 0x7878787900077827 */ /* 0x040fe200078e02ff */
[----:B------:R-:W-:Y:S02]  /*0080*/  IADD3 R11, R0, 0x2, RZ ;  /* 0x00000002000b7810 */ /* 0x000fe40007ffe0ff */
[C---:B------:R-:W-:Y:S01]  /*0090*/  ISETP.GE.AND P0, PT, R0.reuse, 0x48400, PT ;  /* 0x000484000000780c */ /* 0x040fe20003f06270 */
[C---:B------:R-:W-:Y:S01]  /*00a0*/  VIADD R10, R0.reuse, 0x3 ;  /* 0x00000003000a7836 */ /* 0x040fe20000000000 */
[----:B------:R-:W-:Y:S01]  /*00b0*/  SHF.R.U32.HI R2, RZ, 0x1f, R7 ;  /* 0x0000001fff027819 */ /* 0x000fe20000011607 */
[----:B------:R-:W-:Y:S02]  /*00c0*/  VIADD R9, R0, 0x1 ;  /* 0x0000000100097836 */ /* 0x000fe40000000000 */
[----:B------:R-:W-:Y:S01]  /*00d0*/  IMAD.HI R17, R10, 0x78787879, RZ ;  /* 0x787878790a117827 */ /* 0x000fe200078e02ff */
[----:B------:R-:W-:-:S03]  /*00e0*/  LEA.HI.SX32 R7, R7, R2, 0x1c ;  /* 0x0000000207077211 */ /* 0x000fc600078fe2ff */
[----:B------:R-:W-:Y:S01]  /*00f0*/  IMAD.HI R6, R9, 0x78787879, RZ ;  /* 0x7878787909067827 */ /* 0x000fe200078e02ff */
[----:B------:R-:W-:-:S03]  /*0100*/  SHF.R.U32.HI R2, RZ, 0x1f, R17 ;  /* 0x0000001fff027819 */ /* 0x000fc60000011611 */
[----:B------:R-:W-:Y:S01]  /*0110*/  IMAD.HI R4, R11, 0x78787879, RZ ;  /* 0x787878790b047827 */ /* 0x000fe200078e02ff */
[----:B------:R-:W-:Y:S02]  /*0120*/  SHF.R.U32.HI R5, RZ, 0x1f, R6 ;  /* 0x0000001fff057819 */ /* 0x000fe40000011606 */
[----:B------:R-:W-:Y:S01]  /*0130*/  LEA.HI.SX32 R17, R17, R2, 0x1c ;  /* 0x0000000211117211 */ /* 0x000fe200078fe2ff */
[C---:B------:R-:W-:Y:S01]  /*0140*/  VIADD R13, R0.reuse, 0x200 ;  /* 0x00000200000d7836 */ /* 0x040fe20000000000 */
[----:B------:R-:W-:Y:S01]  /*0150*/  SHF.R.U32.HI R15, RZ, 0x1f, R4 ;  /* 0x0000001fff0f7819 */ /* 0x000fe20000011604 */
[----:B------:R-:W-:Y:S01]  /*0160*/  IMAD.HI R3, R0, 0x71625345, RZ ;  /* 0x7162534500037827 */ /* 0x000fe200078e02ff */
[----:B------:R-:W-:Y:S02]  /*0170*/  LEA.HI.SX32 R6, R6, R5, 0x1c ;  /* 0x0000000506067211 */ /* 0x000fe400078fe2ff */
[----:B------:R-:W-:Y:S01]  /*0180*/  LEA.HI.SX32 R5, R4, R15, 0x1c ;  /* 0x0000000f04057211 */ /* 0x000fe200078fe2ff */
[----:B------:R-:W-:Y:S01]  /*0190*/  IMAD.HI R2, R13, 0x78787879, RZ ;  /* 0x787878790d027827 */ /* 0x000fe200078e02ff */
[----:B------:R-:W-:-:S02]  /*01a0*/  SHF.R.U32.HI R8, RZ, 0x1f, R3 ;  /* 0x0000001fff087819 */ /* 0x000fc40000011603 */
[----:B------:R-:W-:Y:S01]  /*01b0*/  ISETP.GE.AND P1, PT, R13, 0x48400, PT ;  /* 0x000484000d00780c */ /* 0x000fe20003f26270 */
[C---:B------:R-:W-:Y:S01]  /*01c0*/  VIADD R14, R0.reuse, 0x201 ;  /* 0x00000201000e7836 */ /* 0x040fe20000000000 */
[----:B------:R-:W-:Y:S01]  /*01d0*/  SHF.R.U32.HI R15, RZ, 0x1f, R2 ;  /* 0x0000001fff0f7819 */ /* 0x000fe20000011602 */
[----:B------:R-:W-:Y:S01]  /*01e0*/  VIADD R12, R0, 0x203 ;  /* 0x00000203000c7836 */ /* 0x000fe20000000000 */
[----:B------:R-:W-:Y:S01]  /*01f0*/  LEA.HI R3, R3, R8, RZ, 0x17 ;  /* 0x0000000803037211 */ /* 0x000fe200078fb8ff */
[----:B------:R-:W-:Y:S01]  /*0200*/  IMAD.HI R22, R13, 0x71625345, RZ ;  /* 0x716253450d167827 */ /* 0x000fe200078e02ff */
[----:B------:R-:W-:Y:S02]  /*0210*/  IADD3 R8, R0, 0x202, RZ ;  /* 0x0000020200087810 */ /* 0x000fe40007ffe0ff */
[----:B------:R-:W-:Y:S01]  /*0220*/  LEA.HI.SX32 R4, R2, R15, 0x1c ;  /* 0x0000000f02047211 */ /* 0x000fe200078fe2ff */
[----:B------:R-:W-:Y:S01]  /*0230*/  IMAD.HI R16, R14, 0x78787879, RZ ;  /* 0x787878790e107827 */ /* 0x000fe200078e02ff */
[----:B------:R-:W-:-:S02]  /*0240*/  SHF.R.U32.HI R23, RZ, 0x1f, R22 ;  /* 0x0000001fff177819 */ /* 0x000fc40000011616 */
[----:B------:R-:W-:Y:S01]  /*0250*/  LEA R3, R3, 0x3ff, 0xa ;  /* 0x000003ff03037811 */ /* 0x000fe200078e50ff */
[----:B------:R-:W-:Y:S01]  /*0260*/  IMAD.HI R19, R12, 0x78787879, RZ ;  /* 0x787878790c137827 */ /* 0x000fe200078e02ff */
[----:B------:R-:W-:Y:S02]  /*0270*/  SHF.R.U32.HI R15, RZ, 0x1f, R16 ;  /* 0x0000001fff0f7819 */ /* 0x000fe40000011610 */
[----:B------:R-:W-:Y:S01]  /*0280*/  LEA.HI R2, R22, R23, RZ, 0x17 ;  /* 0x0000001716027211 */ /* 0x000fe200078fb8ff */
[----:B------:R-:W-:Y:S01]  /*0290*/  IMAD.HI R18, R7, 0x78787879, RZ ;  /* 0x7878787907127827 */ /* 0x000fe200078e02ff */
[----:B------:R-:W-:Y:S02]  /*02a0*/  SHF.R.U32.HI R20, RZ, 0x1f, R19 ;  /* 0x0000001fff147819 */ /* 0x000fe40000011613 */
[----:B------:R-:W-:Y:S01]  /*02b0*/  LEA.HI.SX32 R16, R16, R15, 0x1c ;  /* 0x0000000f10107211 */ /* 0x000fe200078fe2ff */
[----:B------:R-:W-:Y:S01]  /*02c0*/  IMAD.HI R21, R8, 0x78787879, RZ ;  /* 0x7878787908157827 */ /* 0x000fe200078e02ff */
[----:B------:R-:W-:-:S02]  /*02d0*/  SHF.R.U32.HI R23, RZ, 0x1f, R18 ;  /* 0x0000001fff177819 */ /* 0x000fc40000011612 */
[----:B------:R-:W-:Y:S01]  /*02e0*/  LEA.HI.SX32 R15, R19, R20, 0x1c ;  /* 0x00000014130f7211 */ /* 0x000fe200078fe2ff */
[----:B------:R-:W-:Y:S01]  /*02f0*/  IMAD R20, R17, 0x22, RZ ;  /* 0x0000002211147824 */ /* 0x000fe200078e02ff */
[----:B------:R-:W-:Y:S01]  /*0300*/  SHF.R.U32.HI R22, RZ, 0x1f, R21 ;  /* 0x0000001fff167819 */ /* 0x000fe20000011615 */
[----:B------:R-:W-:Y:S01]  /*0310*/  IMAD R19, R6, 0x22, RZ ;  /* 0x0000002206137824 */ /* 0x000fe200078e02ff */
[----:B------:R-:W-:Y:S01]  /*0320*/  LEA.HI.SX32 R17, R18, R23, 0x1c ;  /* 0x0000001712117211 */ /* 0x000fe200078fe2ff */
[----:B------:R-:W-:Y:S01]  /*0330*/  IMAD R23, R5, 0x22, RZ ;  /* 0x0000002205177824 */ /* 0x000fe200078e02ff */
[----:B------:R-:W-:Y:S01]  /*0340*/  LEA.HI.SX32 R6, R21, R22, 0x1c ;  /* 0x0000001615067211 */ /* 0x000fe200078fe2ff */
[----:B------:R-:W-:Y:S01]  /*0350*/  IMAD.HI R18, R5, 0x78787879, RZ ;  /* 0x7878787905127827 */ /* 0x000fe200078e02ff */
[----:B------:R-:W-:Y:S02]  /*0360*/  LOP3.LUT R21, RZ, R20, RZ, 0x33, !PT ;  /* 0x00000014ff157212 */ /* 0x000fe400078e33ff */
[----:B------:R-:W-:Y:S01]  /*0370*/  LOP3.LUT R22, RZ, R19, RZ, 0x33, !PT ;  /* 0x00000013ff167212 */ /* 0x000fe200078e33ff */
[----:B------:R-:W-:Y:S01]  /*0380*/  IMAD.HI R19, R4, 0x78787879, RZ ;  /* 0x7878787904137827 */ /* 0x000fe200078e02ff */
[----:B------:R-:W-:-:S02]  /*0390*/  LOP3.LUT R20, RZ, R23, RZ, 0x33, !PT ;  /* 0x00000017ff147212 */ /* 0x000fc400078e33ff */
[----:B------:R-:W-:Y:S01]  /*03a0*/  LEA R2, R2, 0x3ff, 0xa ;  /* 0x000003ff02027811 */ /* 0x000fe200078e50ff */
[----:B------:R-:W-:Y:S01]  /*03b0*/  IMAD.IADD R9, R9, 0x1, R22 ;  /* 0x0000000109097824 */ /* 0x000fe200078e0216 */
[----:B------:R-:W-:Y:S01]  /*03c0*/  SHF.R.U32.HI R22, RZ, 0x1f, R19 ;  /* 0x0000001fff167819 */ /* 0x000fe20000011613 */
[----:B------:R-:W-:Y:S02]  /*03d0*/  IMAD.IADD R11, R11, 0x1, R20 ;  /* 0x000000010b0b7824 */ /* 0x000fe400078e0214 */
[----:B------:R-:W-:Y:S01]  /*03e0*/  IMAD R20, R4, 0x22, RZ ;  /* 0x0000002204147824 */ /* 0x000fe200078e02ff */
[----:B------:R-:W-:Y:S01]  /*03f0*/  LEA.HI.SX32 R19, R19, R22, 0x1c ;  /* 0x0000001613137211 */ /* 0x000fe200078fe2ff */
[----:B------:R-:W-:Y:S01]  /*0400*/  IMAD.IADD R10, R10, 0x1, R21 ;  /* 0x000000010a0a7824 */ /* 0x000fe200078e0215 */
[----:B------:R-:W-:Y:S01]  /*0410*/  SHF.R.U32.HI R21, RZ, 0x1f, R18 ;  /* 0x0000001fff157819 */ /* 0x000fe20000011612 */
[----:B------:R-:W-:Y:S01]  /*0420*/  IMAD R16, R16, 0x22, RZ ;  /* 0x0000002210107824 */ /* 0x000fe200078e02ff */
[----:B------:R-:W-:Y:S01]  /*0430*/  LOP3.LUT R22, RZ, R20, RZ, 0x33, !PT ;  /* 0x00000014ff167212 */ /* 0x000fe200078e33ff */
[----:B------:R-:W-:Y:S01]  /*0440*/  IMAD R20, R15, 0x22, RZ ;  /* 0x000000220f147824 */ /* 0x000fe200078e02ff */
[----:B------:R-:W-:Y:S01]  /*0450*/  LEA.HI.SX32 R18, R18, R21, 0x1c ;  /* 0x0000001512127211 */ /* 0x000fe200078fe2ff */
[----:B------:R-:W-:Y:S01]  /*0460*/  IMAD.HI R15, R6, 0x78787879, RZ ;  /* 0x78787879060f7827 */ /* 0x000fe200078e02ff */
[----:B------:R-:W-:-:S02]  /*0470*/  LOP3.LUT R21, RZ, R16, RZ, 0x33, !PT ;  /* 0x00000010ff157212 */ /* 0x000fc400078e33ff */
[----:B------:R-:W-:Y:S01]  /*0480*/  LOP3.LUT R23, RZ, R20, RZ, 0x33, !PT ;  /* 0x00000014ff177212 */ /* 0x000fe200078e33ff */
[----:B------:R-:W-:Y:S01]  /*0490*/  IMAD R17, R17, 0x22, RZ ;  /* 0x0000002211117824 */ /* 0x000fe200078e02ff */
[----:B------:R-:W-:Y:S01]  /*04a0*/  SHF.R.U32.HI R16, RZ, 0x1f, R15 ;  /* 0x0000001fff107819 */ /* 0x000fe2000001160f */
[----:B------:R-:W-:Y:S01]  /*04b0*/  IMAD R19, R19, 0x22, RZ ;  /* 0x0000002213137824 */ /* 0x000fe200078e02ff */
[----:B------:R-:W-:Y:S01]  /*04c0*/  IABS R11, R11 ;  /* 0x0000000b000b7213 */ /* 0x000fe20000000000 */
[----:B------:R-:W-:Y:S01]  /*04d0*/  IMAD R18, R18, 0x22, RZ ;  /* 0x0000002212127824 */ /* 0x000fe200078e02ff */
[----:B------:R-:W-:Y:S01]  /*04e0*/  LEA.HI.SX32 R20, R15, R16, 0x1c ;  /* 0x000000100f147211 */ /* 0x000fe200078fe2ff */
[----:B------:R-:W-:Y:S01]  /*04f0*/  IMAD R15, R7, 0x22, RZ ;  /* 0x00000022070f7824 */ /* 0x000fe200078e02ff */
[----:B------:R-:W-:Y:S01]  /*0500*/  LOP3.LUT R16, RZ, R17, RZ, 0x33, !PT ;  /* 0x00000011ff107212 */ /* 0x000fe200078e33ff */
[----:B------:R-:W-:Y:S01]  /*0510*/  IMAD R24, R6, 0x22, RZ ;  /* 0x0000002206187824 */ /* 0x000fe200078e02ff */
[----:B------:R-:W-:Y:S01]  /*0520*/  LOP3.LUT R19, RZ, R19, RZ, 0x33, !PT ;  /* 0x00000013ff137212 */ /* 0x000fe200078e33ff */
[----:B------:R-:W-:Y:S01]  /*0530*/  IMAD.IADD R14, R14, 0x1, R21 ;  /* 0x000000010e0e7824 */ /* 0x000fe200078e0215 */
[----:B------:R-:W-:Y:S01]  /*0540*/  LOP3.LUT R17, RZ, R15, RZ, 0x33, !PT ;  /* 0x0000000fff117212 */ /* 0x000fe200078e33ff */
[----:B------:R-:W-:Y:S01]  /*0550*/  IMAD.IADD R12, R12, 0x1, R23 ;  /* 0x000000010c0c7824 */ /* 0x000fe200078e0217 */
[----:B------:R-:W-:Y:S01]  /*0560*/  LOP3.LUT R18, RZ, R18, RZ, 0x33, !PT ;  /* 0x00000012ff127212 */ /* 0x000fe200078e33ff */
[----:B------:R-:W-:Y:S01]  /*0570*/  IMAD R20, R20, 0x22, RZ ;  /* 0x0000002214147824 */ /* 0x000fe200078e02ff */
[----:B------:R-:W-:Y:S01]  /*0580*/  IADD3 R7, R7, R16, RZ ;  /* 0x0000001007077210 */ /* 0x000fe20007ffe0ff */
[----:B------:R-:W-:Y:S01]  /*0590*/  IMAD.IADD R17, R0, 0x1, R17 ;  /* 0x0000000100117824 */ /* 0x000fe200078e0211 */
[----:B------:R-:W-:Y:S01]  /*05a0*/  LOP3.LUT R25, RZ, R24, RZ, 0x33, !PT ;  /* 0x00000018ff197212 */ /* 0x000fe200078e33ff */
[----:B------:R-:W-:Y:S01]  /*05b0*/  IMAD.IADD R16, R4, 0x1, R19 ;  /* 0x0000000104107824 */ /* 0x000fe200078e0213 */
[----:B------:R-:W-:Y:S01]  /*05c0*/  IABS R4, R9 ;  /* 0x0000000900047213 */ /* 0x000fe20000000000 */
[----:B------:R-:W-:Y:S01]  /*05d0*/  IMAD.IADD R15, R5, 0x1, R18 ;  /* 0x00000001050f7824 */ /* 0x000fe200078e0212 */
[----:B------:R-:W-:Y:S01]  /*05e0*/  IABS R17, R17 ;  /* 0x0000001100117213 */ /* 0x000fe20000000000 */
[----:B------:R-:W-:Y:S01]  /*05f0*/  IMAD.IADD R8, R8, 0x1, R25 ;  /* 0x0000000108087824 */ /* 0x000fe200078e0219 */
[----:B------:R-:W-:Y:S01]  /*0600*/  IABS R5, R10 ;  /* 0x0000000a00057213 */ /* 0x000fe20000000000 */
[----:B------:R-:W-:Y:S01]  /*0610*/  IMAD.MOV.U32 R10, RZ, RZ, R11 ;  /* 0x000000ffff0a7224 */ /* 0x000fe200078e000b */
[----:B------:R-:W-:Y:S01]  /*0620*/  IADD3 R4, R4, -0x1f, RZ ;  /* 0xffffffe104047810 */ /* 0x000fe20007ffe0ff */
[----:B------:R-:W-:Y:S01]  /*0630*/  IMAD.MOV.U32 R9, RZ, RZ, R17 ;  /* 0x000000ffff097224 */ /* 0x000fe200078e0011 */
[----:B------:R-:W-:Y:S01]  /*0640*/  IADD3 R13, R13, R22, RZ ;  /* 0x000000160d0d7210 */ /* 0x000fe20007ffe0ff */
[----:B------:R-:W-:Y:S01]  /*0650*/  VIADD R10, R10, 0xffffffe1 ;  /* 0xffffffe10a0a7836 */ /* 0x000fe20000000000 */
[----:B------:R-:W-:Y:S01]  /*0660*/  IABS R14, R14 ;  /* 0x0000000e000e7213 */ /* 0x000fe20000000000 */
[----:B------:R-:W-:Y:S01]  /*0670*/  VIADD R9, R9, 0xffffffe1 ;  /* 0xffffffe109097836 */ /* 0x000fe20000000000 */
[----:B------:R-:W-:Y:S01]  /*0680*/  IABS R11, R4 ;  /* 0x00000004000b7213 */ /* 0x000fe20000000000 */
[----:B------:R-:W-:Y:S01]  /*0690*/  VIADD R5, R5, 0xffffffe1 ;  /* 0xffffffe105057836 */ /* 0x000fe20000000000 */
[----:B------:R-:W-:-:S02]  /*06a0*/  IABS R18, R10 ;  /* 0x0000000a00127213 */ /* 0x000fc40000000000 */
[----:B------:R-:W-:Y:S02]  /*06b0*/  IABS R9, R9 ;  /* 0x0000000900097213 */ /* 0x000fe40000000000 */
[----:B------:R-:W-:Y:S02]  /*06c0*/  IABS R17, R13 ;  /* 0x0000000d00117213 */ /* 0x000fe40000000000 */
[----:B------:R-:W-:Y:S01]  /*06d0*/  IABS R13, R12 ;  /* 0x0000000c000d7213 */ /* 0x000fe20000000000 */
[----:B------:R-:W-:Y:S01]  /*06e0*/  IMAD.MOV.U32 R4, RZ, RZ, R9 ;  /* 0x000000ffff047224 */ /* 0x000fe200078e0009 */
[----:B------:R-:W-:Y:S01]  /*06f0*/  LOP3.LUT R21, RZ, R20, RZ, 0x33, !PT ;  /* 0x00000014ff157212 */ /* 0x000fe200078e33ff */
[----:B------:R-:W-:Y:S01]  /*0700*/  IMAD.IADD R9, R3, 0x1, -R18 ;  /* 0x0000000103097824 */ /* 0x000fe200078e0a12 */
[----:B------:R-:W-:Y:S01]  /*0710*/  IABS R18, R8 ;  /* 0x0000000800127213 */ /* 0x000fe20000000000 */
[----:B------:R-:W-:Y:S01]  /*0720*/  IMAD.MOV.U32 R8, RZ, RZ, R14 ;  /* 0x000000ffff087224 */ /* 0x000fe200078e000e */
[----:B------:R-:W-:Y:S01]  /*0730*/  MOV R10, R11 ;  /* 0x0000000b000a7202 */ /* 0x000fe20000000f00 */
[----:B------:R-:W-:Y:S01]  /*0740*/  IMAD.MOV.U32 R12, RZ, RZ, R17 ;  /* 0x000000ffff0c7224 */ /* 0x000fe200078e0011 */
[----:B------:R-:W-:Y:S01]  /*0750*/  IABS R17, R7 ;  /* 0x0000000700117213 */ /* 0x000fe20000000000 */
[----:B------:R-:W-:Y:S01]  /*0760*/  IMAD.MOV.U32 R14, RZ, RZ, R18 ;  /* 0x000000ffff0e7224 */ /* 0x000fe200078e0012 */
[----:B------:R-:W-:Y:S01]  /*0770*/  IADD3 R6, R6, R21, RZ ;  /* 0x0000001506067210 */ /* 0x000fe20007ffe0ff */
[----:B------:R-:W-:Y:S01]  /*0780*/  VIADD R7, R8, 0xffffffe1 ;  /* 0xffffffe108077836 */ /* 0x000fe20000000000 */
[----:B------:R-:W-:Y:S01]  /*0790*/  IABS R20, R5 ;  /* 0x0000000500147213 */ /* 0x000fe20000000000 */
[----:B------:R-:W-:Y:S01]  /*07a0*/  VIADD R8, R13, 0xffffffe1 ;  /* 0xffffffe10d087836 */ /* 0x000fe20000000000 */
[----:B------:R-:W-:Y:S01]  /*07b0*/  IADD3 R12, R12, -0x1f, RZ ;  /* 0xffffffe10c0c7810 */ /* 0x000fe20007ffe0ff */
[C---:B------:R-:W-:Y:S01]  /*07c0*/  IMAD.IADD R11, R3.reuse, 0x1, -R4 ;  /* 0x00000001030b7824 */ /* 0x040fe200078e0a04 */
[----:B------:R-:W-:Y:S01]  /*07d0*/  IABS R15, R15 ;  /* 0x0000000f000f7213 */ /* 0x000fe20000000000 */
[----:B------:R-:W1:Y:S01]  /*07e0*/  LDC.64 R4, c[0x0][0x210] ;  /* 0x00008400ff047b82 */ /* 0x000e620000000a00 */
[----:B------:R-:W-:Y:S01]  /*07f0*/  VIADD R13, R14, 0xffffffe1 ;  /* 0xffffffe10e0d7836 */ /* 0x000fe20000000000 */
[----:B------:R-:W-:Y:S01]  /*0800*/  MOV R14, R17 ;  /* 0x00000011000e7202 */ /* 0x000fe20000000f00 */
[----:B------:R-:W-:Y:S01]  /*0810*/  IMAD.IADD R10, R3, 0x1, -R10 ;  /* 0x00000001030a7824 */ /* 0x000fe200078e0a0a */
[----:B------:R-:W-:-:S02]  /*0820*/  IABS R19, R8 ;  /* 0x0000000800137213 */ /* 0x000fc40000000000 */
[----:B------:R-:W-:Y:S01]  /*0830*/  IABS R8, R6 ;  /* 0x0000000600087213 */ /* 0x000fe20000000000 */
[----:B------:R-:W-:Y:S01]  /*0840*/  VIADD R6, R14, 0xffffffe1 ;  /* 0xffffffe10e067836 */ /* 0x000fe20000000000 */
[----:B------:R-:W-:Y:S02]  /*0850*/  IABS R16, R16 ;  /* 0x0000001000107213 */ /* 0x000fe40000000000 */
[----:B------:R-:W-:Y:S01]  /*0860*/  IABS R18, R7 ;  /* 0x0000000700127213 */ /* 0x000fe20000000000 */
[----:B------:R-:W-:Y:S01]  /*0870*/  IMAD.MOV.U32 R14, RZ, RZ, R8 ;  /* 0x000000ffff0e7224 */ /* 0x000fe200078e0008 */
[----:B------:R-:W-:Y:S02]  /*0880*/  IADD3 R3, R3, -R20, RZ ;  /* 0x8000001403037210 */ /* 0x000fe40007ffe0ff */
[----:B------:R-:W-:Y:S01]  /*0890*/  IABS R17, R12 ;  /* 0x0000000c00117213 */ /* 0x000fe20000000000 */
[----:B------:R-:W-:Y:S01]  /*08a0*/  IMAD.MOV.U32 R12, RZ, RZ, R15 ;  /* 0x000000ffff0c7224 */ /* 0x000fe200078e000f */
[----:B------:R-:W-:Y:S01]  /*08b0*/  IABS R20, R13 ;  /* 0x0000000d00147213 */ /* 0x000fe20000000000 */
[----:B------:R-:W-:Y:S01]  /*08c0*/  IMAD.MOV.U32 R13, RZ, RZ, R16 ;  /* 0x000000ffff0d7224 */ /* 0x000fe200078e0010 */
[----:B------:R-:W-:Y:S01]  /*08d0*/  IABS R16, R6 ;  /* 0x0000000600107213 */ /* 0x000fe20000000000 */
[----:B------:R-:W-:Y:S01]  /*08e0*/  IMAD.MOV.U32 R15, RZ, RZ, R18 ;  /* 0x000000ffff0f7224 */ /* 0x000fe200078e0012 */
[----:B------:R-:W-:Y:S01]  /*08f0*/  MOV R7, R17 ;  /* 0x0000001100077202 */ /* 0x000fe20000000f00 */
[----:B------:R-:W-:Y:S01]  /*0900*/  VIADD R14, R14, 0xffffffe1 ;  /* 0xffffffe10e0e7836 */ /* 0x000fe20000000000 */
[----:B------:R-:W-:Y:S01]  /*0910*/  IADD3 R12, R12, -0x1f, RZ ;  /* 0xffffffe10c0c7810 */ /* 0x000fe20007ffe0ff */
[----:B------:R-:W-:Y:S01]  /*0920*/  VIADD R13, R13, 0xffffffe1 ;  /* 0xffffffe10d0d7836 */ /* 0x000fe20000000000 */
[----:B------:R-:W-:Y:S01]  /*0930*/  IADD3 R8, R2, -R15, RZ ;  /* 0x8000000f02087210 */ /* 0x000fe20007ffe0ff */
[----:B------:R-:W-:Y:S01]  /*0940*/  IMAD.MOV.U32 R17, RZ, RZ, R20 ;  /* 0x000000ffff117224 */ /* 0x000fe200078e0014 */
[----:B------:R-:W-:Y:S01]  /*0950*/  MOV R15, R16 ;  /* 0x00000010000f7202 */ /* 0x000fe20000000f00 */
[C---:B------:R-:W-:Y:S01]  /*0960*/  IMAD.IADD R7, R2.reuse, 0x1, -R7 ;  /* 0x0000000102077824 */ /* 0x040fe200078e0a07 */
[----:B------:R-:W-:Y:S01]  /*0970*/  IABS R12, R12 ;  /* 0x0000000c000c7213 */ /* 0x000fe20000000000 */
[C---:B------:R-:W-:Y:S01]  /*0980*/  IMAD.IADD R6, R2.reuse, 0x1, -R17 ;  /* 0x0000000102067824 */ /* 0x040fe200078e0a11 */
[----:B------:R-:W-:Y:S01]  /*0990*/  IABS R25, R14 ;  /* 0x0000000e00197213 */ /* 0x000fe20000000000 */
[----:B------:R-:W-:Y:S01]  /*09a0*/  IMAD.IADD R2, R2, 0x1, -R19 ;  /* 0x0000000102027824 */ /* 0x000fe200078e0a13 */
[----:B------:R-:W-:Y:S01]  /*09b0*/  IABS R21, R13 ;  /* 0x0000000d00157213 */ /* 0x000fe20000000000 */
[----:B------:R-:W-:-:S02]  /*09c0*/  IMAD R13, R15, -0x20, R11 ;  /* 0xffffffe00f0d7824 */ /* 0x000fc400078e020b */
[----:B------:R-:W-:Y:S01]  /*09d0*/  IMAD R15, R15, -0x20, R10 ;  /* 0xffffffe00f0f7824 */ /* 0x000fe200078e020a */
[----:B------:R-:W-:Y:S01]  /*09e0*/  CS2R R10, SRZ ;  /* 0x00000000000a7805 */ /* 0x000fe2000001ff00 */
[C---:B------:R-:W-:Y:S02]  /*09f0*/  IMAD R17, R12.reuse, -0x20, R9 ;  /* 0xffffffe00c117824 */ /* 0x040fe400078e0209 */
[----:B------:R-:W-:Y:S02]  /*0a00*/  IMAD R19, R12, -0x20, R3 ;  /* 0xffffffe00c137824 */ /* 0x000fe400078e0203 */
[----:B------:R-:W-:Y:S02]  /*0a10*/  IMAD R23, R25, -0x20, R6 ;  /* 0xffffffe019177824 */ /* 0x000fe400078e0206 */
[----:B------:R-:W-:Y:S02]  /*0a20*/  IMAD R7, R21, -0x20, R7 ;  /* 0xffffffe015077824 */ /* 0x000fe400078e0207 */
[----:B------:R-:W-:-:S02]  /*0a30*/  IMAD R25, R25, -0x20, R2 ;  /* 0xffffffe019197824 */ /* 0x000fc400078e0202 */
[----:B------:R-:W-:Y:S01]  /*0a40*/  IMAD R21, R21, -0x20, R8 ;  /* 0xffffffe015157824 */ /* 0x000fe200078e0208 */
[----:B------:R-:W-:Y:S01]  /*0a50*/  CS2R R8, SRZ ;  /* 0x0000000000087805 */ /* 0x000fe2000001ff00 */
[----:B-1----:R-:W-:-:S04]  /*0a60*/  IMAD.WIDE R2, R13, 0x4, R4 ;  /* 0x000000040d027825 */ /* 0x002fc800078e0204 */
[--C-:B------:R-:W-:Y:S01]  /*0a70*/  IMAD.WIDE R12, R15, 0x4, R4.reuse ;  /* 0x000000040f0c7825 */ /* 0x100fe200078e0204 */
[----:B------:R1:W2:Y:S03]  /*0a80*/  @!P0 LDG.E.EL R8, desc[UR4][R2.64] ;  /* 0x0000000402088981 */ /* 0x0002a6000c2e1900 */
[--C-:B------:R-:W-:Y:S01]  /*0a90*/  IMAD.WIDE R14, R17, 0x4, R4.reuse ;  /* 0x00000004110e7825 */ /* 0x100fe200078e0204 */
[----:B------:R-:W2:Y:S03]  /*0aa0*/  @!P0 LDG.E.EL R9, desc[UR4][R12.64] ;  /* 0x000000040c098981 */ /* 0x000ea6000c2e1900 */
[--C-:B------:R-:W-:Y:S01]  /*0ab0*/  IMAD.WIDE R18, R19, 0x4, R4.reuse ;  /* 0x0000000413127825 */ /* 0x100fe200078e0204 */
[----:B------:R-:W2:Y:S01]  /*0ac0*/  @!P0 LDG.E.EL R10, desc[UR4][R14.64] ;  /* 0x000000040e0a8981 */ /* 0x000ea2000c2e1900 */
[----:B-1----:R-:W1:Y:S02]  /*0ad0*/  LDC.64 R2, c[0x0][0x218] ;  /* 0x00008600ff027b82 */ /* 0x002e640000000a00 */
[----:B------:R-:W-:Y:S01]  /*0ae0*/  IMAD.WIDE R16, R7, 0x4, R4 ;  /* 0x0000000407107825 */ /* 0x000fe200078e0204 */
[----:B------:R-:W2:Y:S01]  /*0af0*/  @!P0 LDG.E.EL R11, desc[UR4][R18.64] ;  /* 0x00000004120b8981 */ /* 0x000ea2000c2e1900 */
[----:B------:R-:W-:-:S02]  /*0b00*/  CS2R R6, SRZ ;  /* 0x0000000000067805 */ /* 0x000fc4000001ff00 */
[----:B------:R-:W-:-:S04]  /*0b10*/  IMAD.WIDE R20, R21, 0x4, R4 ;  /* 0x0000000415147825 */ /* 0x000fc800078e0204 */
[----:B------:R-:W-:-:S04]  /*0b20*/  IMAD.WIDE R22, R23, 0x4, R4 ;  /* 0x0000000417167825 */ /* 0x000fc800078e0204 */
[----:B------:R-:W-:Y:S01]  /*0b30*/  IMAD.WIDE R24, R25, 0x4, R4 ;  /* 0x0000000419187825 */ /* 0x000fe200078e0204 */
[----:B------:R-:W-:Y:S01]  /*0b40*/  CS2R R4, SRZ ;  /* 0x0000000000047805 */ /* 0x000fe2000001ff00 */
[----:B------:R3:W5:Y:S04]  /*0b50*/  @!P1 LDG.E.EL R6, desc[UR4][R22.64] ;  /* 0x0000000416069981 */ /* 0x000768000c2e1900 */
[----:B------:R3:W5:Y:S04]  /*0b60*/  @!P1 LDG.E.EL R7, desc[UR4][R24.64] ;  /* 0x0000000418079981 */ /* 0x000768000c2e1900 */
[----:B------:R3:W5:Y:S01]  /*0b70*/  @!P1 LDG.E.EL R4, desc[UR4][R16.64] ;  /* 0x0000000410049981 */ /* 0x000762000c2e1900 */
[----:B-1----:R-:W-:-:S03]  /*0b80*/  IMAD.WIDE R2, R0, 0x4, R2 ;  /* 0x0000000400027825 */ /* 0x002fc600078e0202 */
[----:B------:R3:W5:Y:S04]  /*0b90*/  @!P1 LDG.E.EL R5, desc[UR4][R20.64] ;  /* 0x0000000414059981 */ /* 0x000768000c2e1900 */
[----:B--2---:R3:W-:Y:S01]  /*0ba0*/  @!P0 STG.E.128 desc[UR4][R2.64], R8 ;  /* 0x0000000802008986 */ /* 0x0047e2000c101d04 */
[----:B------:R-:W-:Y:S05]  /*0bb0*/  @P1 EXIT ;  /* 0x000000000000194d */ /* 0x000fea0003800000 */
[----:B-----5:R-:W-:Y:S01]  /*0bc0*/  STG.E.128 desc[UR4][R2.64+0x800], R4 ;  /* 0x0008000402007986 */ /* 0x020fe2000c101d04 */
[----:B------:R-:W-:Y:S05]  /*0bd0*/  EXIT ;  /* 0x000000000000794d */ /* 0x000fea0003800000 */
.L_x_0:
[----:B------:R-:W-:-:S00]  /*0be0*/  BRA `(.L_x_0) ;  /* 0xfffffffc00fc7947 */ /* 0x000fc0000383ffff */
[----:B------:R-:W-:-:S00]  /*0bf0*/  NOP ;  /* 0x0000000000007918 */ /* 0x000fc00000000000 */
        /* <DEDUP_REMOVED lines=8> */
.L_x_1:


//--------------------- .nv.constant0.triton_poi_fused_reflection_pad2d_13 --------------------------
	.section	.nv.constant0.triton_poi_fused_reflection_pad2d_13,"a",@progbits
	.sectionflags	@""
	.align	4
.nv.constant0.triton_poi_fused_reflection_pad2d_13:
	.zero		548
